//
// Generated by NVIDIA NVVM Compiler
//
// Compiler Build ID: CL-36424714
// Cuda compilation tools, release 13.0, V13.0.88
// Based on NVVM 20.0.0
//

.version 9.0
.target sm_100
.address_size 64

	// .globl	_Z6vecGPUPfS_S_ii

.visible .entry _Z6vecGPUPfS_S_ii(
	.param .u64 .ptr .align 1 _Z6vecGPUPfS_S_ii_param_0,
	.param .u64 .ptr .align 1 _Z6vecGPUPfS_S_ii_param_1,
	.param .u64 .ptr .align 1 _Z6vecGPUPfS_S_ii_param_2,
	.param .u32 _Z6vecGPUPfS_S_ii_param_3,
	.param .u32 _Z6vecGPUPfS_S_ii_param_4
)
{
	.reg .pred 	%p<24>;
	.reg .b32 	%r<72>;
	.reg .b32 	%f<61>;
	.reg .b64 	%rd<67>;

	ld.param.u64 	%rd4, [_Z6vecGPUPfS_S_ii_param_0];
	ld.param.u64 	%rd5, [_Z6vecGPUPfS_S_ii_param_1];
	ld.param.u64 	%rd6, [_Z6vecGPUPfS_S_ii_param_2];
	ld.param.u32 	%r48, [_Z6vecGPUPfS_S_ii_param_3];
	ld.param.u32 	%r49, [_Z6vecGPUPfS_S_ii_param_4];
	cvta.to.global.u64 	%rd1, %rd6;
	cvta.to.global.u64 	%rd2, %rd5;
	cvta.to.global.u64 	%rd3, %rd4;
	mov.u32 	%r1, %tid.x;
	mov.u32 	%r50, %ntid.x;
	mov.u32 	%r51, %ctaid.x;
	mul.lo.s32 	%r2, %r50, %r51;
	add.s32 	%r3, %r2, %r1;
	div.s32 	%r4, %r48, %r49;
	setp.lt.s32 	%p1, %r4, 0;
	@%p1 bra 	$L__BB0_42;
	add.s32 	%r5, %r4, 1;
	and.b32  	%r6, %r5, 7;
	setp.lt.u32 	%p2, %r4, 7;
	mov.b32 	%r70, 1;
	@%p2 bra 	$L__BB0_21;
	and.b32  	%r54, %r5, -8;
	neg.s32 	%r68, %r54;
	shl.b32 	%r55, %r2, 1;
	shl.b32 	%r56, %r1, 1;
	add.s32 	%r66, %r55, %r56;
	shl.b32 	%r9, %r3, 3;
	mul.lo.s32 	%r65, %r3, 3;
	shl.b32 	%r64, %r3, 2;
	mul.lo.s32 	%r63, %r3, 5;
	mul.lo.s32 	%r62, %r3, 6;
	mul.lo.s32 	%r61, %r3, 7;
	mov.b32 	%r67, 0;
	mov.u32 	%r59, %r3;
	mov.u32 	%r60, %r9;
$L__BB0_3:
	.pragma "nounroll";
	setp.ge.s32 	%p3, %r59, %r48;
	@%p3 bra 	$L__BB0_5;
	mul.wide.s32 	%rd7, %r59, 4;
	add.s64 	%rd8, %rd3, %rd7;
	ld.global.f32 	%f1, [%rd8];
	add.s64 	%rd9, %rd2, %rd7;
	ld.global.f32 	%f2, [%rd9];
	add.s64 	%rd10, %rd1, %rd7;
	ld.global.f32 	%f3, [%rd10];
	fma.rn.f32 	%f4, %f1, %f2, %f3;
	st.global.f32 	[%rd10], %f4;
$L__BB0_5:
	setp.ge.s32 	%p4, %r66, %r48;
	@%p4 bra 	$L__BB0_7;
	mul.wide.s32 	%rd11, %r66, 4;
	add.s64 	%rd12, %rd3, %rd11;
	ld.global.f32 	%f5, [%rd12];
	add.s64 	%rd13, %rd2, %rd11;
	ld.global.f32 	%f6, [%rd13];
	add.s64 	%rd14, %rd1, %rd11;
	ld.global.f32 	%f7, [%rd14];
	fma.rn.f32 	%f8, %f5, %f6, %f7;
	st.global.f32 	[%rd14], %f8;
$L__BB0_7:
	setp.ge.s32 	%p5, %r65, %r48;
	@%p5 bra 	$L__BB0_9;
	mul.wide.s32 	%rd15, %r65, 4;
	add.s64 	%rd16, %rd3, %rd15;
	ld.global.f32 	%f9, [%rd16];
	add.s64 	%rd17, %rd2, %rd15;
	ld.global.f32 	%f10, [%rd17];
	add.s64 	%rd18, %rd1, %rd15;
	ld.global.f32 	%f11, [%rd18];
	fma.rn.f32 	%f12, %f9, %f10, %f11;
	st.global.f32 	[%rd18], %f12;
$L__BB0_9:
	setp.ge.s32 	%p6, %r64, %r48;
	@%p6 bra 	$L__BB0_11;
	mul.wide.s32 	%rd19, %r64, 4;
	add.s64 	%rd20, %rd3, %rd19;
	ld.global.f32 	%f13, [%rd20];
	add.s64 	%rd21, %rd2, %rd19;
	ld.global.f32 	%f14, [%rd21];
	add.s64 	%rd22, %rd1, %rd19;
	ld.global.f32 	%f15, [%rd22];
	fma.rn.f32 	%f16, %f13, %f14, %f15;
	st.global.f32 	[%rd22], %f16;
$L__BB0_11:
	setp.ge.s32 	%p7, %r63, %r48;
	@%p7 bra 	$L__BB0_13;
	mul.wide.s32 	%rd23, %r63, 4;
	add.s64 	%rd24, %rd3, %rd23;
	ld.global.f32 	%f17, [%rd24];
	add.s64 	%rd25, %rd2, %rd23;
	ld.global.f32 	%f18, [%rd25];
	add.s64 	%rd26, %rd1, %rd23;
	ld.global.f32 	%f19, [%rd26];
	fma.rn.f32 	%f20, %f17, %f18, %f19;
	st.global.f32 	[%rd26], %f20;
$L__BB0_13:
	setp.ge.s32 	%p8, %r62, %r48;
	@%p8 bra 	$L__BB0_15;
	mul.wide.s32 	%rd27, %r62, 4;
	add.s64 	%rd28, %rd3, %rd27;
	ld.global.f32 	%f21, [%rd28];
	add.s64 	%rd29, %rd2, %rd27;
	ld.global.f32 	%f22, [%rd29];
	add.s64 	%rd30, %rd1, %rd27;
	ld.global.f32 	%f23, [%rd30];
	fma.rn.f32 	%f24, %f21, %f22, %f23;
	st.global.f32 	[%rd30], %f24;
$L__BB0_15:
	setp.ge.s32 	%p9, %r61, %r48;
	@%p9 bra 	$L__BB0_17;
	mul.wide.s32 	%rd31, %r61, 4;
	add.s64 	%rd32, %rd3, %rd31;
	ld.global.f32 	%f25, [%rd32];
	add.s64 	%rd33, %rd2, %rd31;
	ld.global.f32 	%f26, [%rd33];
	add.s64 	%rd34, %rd1, %rd31;
	ld.global.f32 	%f27, [%rd34];
	fma.rn.f32 	%f28, %f25, %f26, %f27;
	st.global.f32 	[%rd34], %f28;
$L__BB0_17:
	setp.ge.s32 	%p10, %r60, %r48;
	@%p10 bra 	$L__BB0_19;
	mul.wide.s32 	%rd35, %r60, 4;
	add.s64 	%rd36, %rd3, %rd35;
	ld.global.f32 	%f29, [%rd36];
	add.s64 	%rd37, %rd2, %rd35;
	ld.global.f32 	%f30, [%rd37];
	add.s64 	%rd38, %rd1, %rd35;
	ld.global.f32 	%f31, [%rd38];
	fma.rn.f32 	%f32, %f29, %f30, %f31;
	st.global.f32 	[%rd38], %f32;
$L__BB0_19:
	add.s32 	%r68, %r68, 8;
	add.s32 	%r67, %r67, 8;
	add.s32 	%r66, %r66, %r9;
	add.s32 	%r65, %r65, %r9;
	add.s32 	%r64, %r64, %r9;
	add.s32 	%r63, %r63, %r9;
	add.s32 	%r62, %r62, %r9;
	add.s32 	%r61, %r61, %r9;
	add.s32 	%r60, %r60, %r9;
	add.s32 	%r59, %r59, %r9;
	setp.ne.s32 	%p11, %r68, 0;
	@%p11 bra 	$L__BB0_3;
	add.s32 	%r70, %r67, 1;
$L__BB0_21:
	setp.eq.s32 	%p12, %r6, 0;
	@%p12 bra 	$L__BB0_42;
	setp.lt.u32 	%p13, %r6, 4;
	@%p13 bra 	$L__BB0_32;
	mul.lo.s32 	%r37, %r70, %r3;
	setp.ge.s32 	%p14, %r37, %r48;
	@%p14 bra 	$L__BB0_25;
	mul.wide.s32 	%rd39, %r37, 4;
	add.s64 	%rd40, %rd3, %rd39;
	ld.global.f32 	%f33, [%rd40];
	add.s64 	%rd41, %rd2, %rd39;
	ld.global.f32 	%f34, [%rd41];
	add.s64 	%rd42, %rd1, %rd39;
	ld.global.f32 	%f35, [%rd42];
	fma.rn.f32 	%f36, %f33, %f34, %f35;
	st.global.f32 	[%rd42], %f36;
$L__BB0_25:
	add.s32 	%r38, %r37, %r3;
	setp.ge.s32 	%p15, %r38, %r48;
	@%p15 bra 	$L__BB0_27;
	mul.wide.s32 	%rd43, %r38, 4;
	add.s64 	%rd44, %rd3, %rd43;
	ld.global.f32 	%f37, [%rd44];
	add.s64 	%rd45, %rd2, %rd43;
	ld.global.f32 	%f38, [%rd45];
	add.s64 	%rd46, %rd1, %rd43;
	ld.global.f32 	%f39, [%rd46];
	fma.rn.f32 	%f40, %f37, %f38, %f39;
	st.global.f32 	[%rd46], %f40;
$L__BB0_27:
	add.s32 	%r39, %r38, %r3;
	setp.ge.s32 	%p16, %r39, %r48;
	@%p16 bra 	$L__BB0_29;
	mul.wide.s32 	%rd47, %r39, 4;
	add.s64 	%rd48, %rd3, %rd47;
	ld.global.f32 	%f41, [%rd48];
	add.s64 	%rd49, %rd2, %rd47;
	ld.global.f32 	%f42, [%rd49];
	add.s64 	%rd50, %rd1, %rd47;
	ld.global.f32 	%f43, [%rd50];
	fma.rn.f32 	%f44, %f41, %f42, %f43;
	st.global.f32 	[%rd50], %f44;
$L__BB0_29:
	add.s32 	%r40, %r39, %r3;
	setp.ge.s32 	%p17, %r40, %r48;
	@%p17 bra 	$L__BB0_31;
	mul.wide.s32 	%rd51, %r40, 4;
	add.s64 	%rd52, %rd3, %rd51;
	ld.global.f32 	%f45, [%rd52];
	add.s64 	%rd53, %rd2, %rd51;
	ld.global.f32 	%f46, [%rd53];
	add.s64 	%rd54, %rd1, %rd51;
	ld.global.f32 	%f47, [%rd54];
	fma.rn.f32 	%f48, %f45, %f46, %f47;
	st.global.f32 	[%rd54], %f48;
$L__BB0_31:
	add.s32 	%r70, %r70, 4;
$L__BB0_32:
	and.b32  	%r57, %r5, 3;
	setp.eq.s32 	%p18, %r57, 0;
	@%p18 bra 	$L__BB0_42;
	setp.eq.s32 	%p19, %r57, 1;
	@%p19 bra 	$L__BB0_39;
	mul.lo.s32 	%r43, %r70, %r3;
	setp.ge.s32 	%p20, %r43, %r48;
	@%p20 bra 	$L__BB0_36;
	mul.wide.s32 	%rd55, %r43, 4;
	add.s64 	%rd56, %rd3, %rd55;
	ld.global.f32 	%f49, [%rd56];
	add.s64 	%rd57, %rd2, %rd55;
	ld.global.f32 	%f50, [%rd57];
	add.s64 	%rd58, %rd1, %rd55;
	ld.global.f32 	%f51, [%rd58];
	fma.rn.f32 	%f52, %f49, %f50, %f51;
	st.global.f32 	[%rd58], %f52;
$L__BB0_36:
	add.s32 	%r44, %r43, %r3;
	setp.ge.s32 	%p21, %r44, %r48;
	@%p21 bra 	$L__BB0_38;
	mul.wide.s32 	%rd59, %r44, 4;
	add.s64 	%rd60, %rd3, %rd59;
	ld.global.f32 	%f53, [%rd60];
	add.s64 	%rd61, %rd2, %rd59;
	ld.global.f32 	%f54, [%rd61];
	add.s64 	%rd62, %rd1, %rd59;
	ld.global.f32 	%f55, [%rd62];
	fma.rn.f32 	%f56, %f53, %f54, %f55;
	st.global.f32 	[%rd62], %f56;
$L__BB0_38:
	add.s32 	%r70, %r70, 2;
$L__BB0_39:
	and.b32  	%r58, %r4, 1;
	setp.eq.b32 	%p22, %r58, 1;
	@%p22 bra 	$L__BB0_42;
	mul.lo.s32 	%r47, %r70, %r3;
	setp.ge.s32 	%p23, %r47, %r48;
	@%p23 bra 	$L__BB0_42;
	mul.wide.s32 	%rd63, %r47, 4;
	add.s64 	%rd64, %rd3, %rd63;
	ld.global.f32 	%f57, [%rd64];
	add.s64 	%rd65, %rd2, %rd63;
	ld.global.f32 	%f58, [%rd65];
	add.s64 	%rd66, %rd1, %rd63;
	ld.global.f32 	%f59, [%rd66];
	fma.rn.f32 	%f60, %f57, %f58, %f59;
	st.global.f32 	[%rd66], %f60;
$L__BB0_42:
	ret;

}


// ===== COMPILED SASS (sm_100) =====

	.target	sm_100

	.elftype	@"ET_EXEC"


//--------------------- .note.nv.tkinfo           --------------------------
	.section	.note.nv.tkinfo,"",@"SHT_NOTE"
	.sectionflags	@"SHF_NOTE_NV_TKINFO"
	.tkinfo
        /*0018*/ 	.word	0x00000002
        /*0030*/ 	.string	""
        /*0030*/ 	.string	"ptxas"
        /*0030*/ 	.string	"Cuda compilation tools, release 13.0, V13.0.88"
        /*0030*/ 	.string	"Build cuda_13.0.r13.0/compiler.36424714_0"
        /*0030*/ 	.string	"-arch sm_100 -m 64 "



//--------------------- .note.nv.cuinfo           --------------------------
	.section	.note.nv.cuinfo,"",@"SHT_NOTE"
	.sectionflags	@"SHF_NOTE_NV_CUINFO"
        /*0018*/ 	.short	0x0002
        /*001a*/ 	.short	0x0064
        /*001c*/ 	.short	0x0082
	.zero		2


//--------------------- .nv.info                  --------------------------
	.section	.nv.info,"",@"SHT_CUDA_INFO"
	.align	4


	//----- nvinfo : EIATTR_REGCOUNT
	.align		4
        /*0000*/ 	.byte	0x04, 0x2f
        /*0002*/ 	.short	(.L_1 - .L_0)
	.align		4
.L_0:
        /*0004*/ 	.word	index@(_Z6vecGPUPfS_S_ii)
        /*0008*/ 	.word	0x00000020


	//----- nvinfo : EIATTR_FRAME_SIZE
	.align		4
.L_1:
        /*000c*/ 	.byte	0x04, 0x11
        /*000e*/ 	.short	(.L_3 - .L_2)
	.align		4
.L_2:
        /*0010*/ 	.word	index@(_Z6vecGPUPfS_S_ii)
        /*0014*/ 	.word	0x00000000


	//----- nvinfo : EIATTR_MIN_STACK_SIZE
	.align		4
.L_3:
        /*0018*/ 	.byte	0x04, 0x12
        /*001a*/ 	.short	(.L_5 - .L_4)
	.align		4
.L_4:
        /*001c*/ 	.word	index@(_Z6vecGPUPfS_S_ii)
        /*0020*/ 	.word	0x00000000
.L_5:


//--------------------- .nv.compat                --------------------------
	.section	.nv.compat,"",@"SHT_CUDA_COMPAT_INFO"
	.align	4
        /*0000*/ 	.byte	0x02, 0x09, 0x00, 0x00, 0x02, 0x02, 0x01, 0x00, 0x02, 0x05, 0x05, 0x00, 0x03, 0x07, 0x01, 0x01
        /*0010*/ 	.byte	0x02, 0x03, 0x00, 0x00, 0x02, 0x06, 0x01, 0x00, 0x04, 0x0b, 0x08, 0x00, 0x09, 0x00, 0x00, 0x00
        /*0020*/ 	.byte	0x00, 0x00, 0x00, 0x00


//--------------------- .nv.info._Z6vecGPUPfS_S_ii --------------------------
	.section	.nv.info._Z6vecGPUPfS_S_ii,"",@"SHT_CUDA_INFO"
	.sectionflags	@""
	.align	4


	//----- nvinfo : EIATTR_CUDA_API_VERSION
	.align		4
        /*0000*/ 	.byte	0x04, 0x37
        /*0002*/ 	.short	(.L_7 - .L_6)
.L_6:
        /*0004*/ 	.word	0x00000082


	//----- nvinfo : EIATTR_KPARAM_INFO
	.align		4
.L_7:
        /*0008*/ 	.byte	0x04, 0x17
        /*000a*/ 	.short	(.L_9 - .L_8)
.L_8:
        /*000c*/ 	.word	0x00000000
        /*0010*/ 	.short	0x0004
        /*0012*/ 	.short	0x001c
        /*0014*/ 	.byte	0x00, 0xf0, 0x11, 0x00


	//----- nvinfo : EIATTR_KPARAM_INFO
	.align		4
.L_9:
        /*0018*/ 	.byte	0x04, 0x17
        /*001a*/ 	.short	(.L_11 - .L_10)
.L_10:
        /*001c*/ 	.word	0x00000000
        /*0020*/ 	.short	0x0003
        /*0022*/ 	.short	0x0018
        /*0024*/ 	.byte	0x00, 0xf0, 0x11, 0x00


	//----- nvinfo : EIATTR_KPARAM_INFO
	.align		4
.L_11:
        /*0028*/ 	.byte	0x04, 0x17
        /*002a*/ 	.short	(.L_13 - .L_12)
.L_12:
        /*002c*/ 	.word	0x00000000
        /*0030*/ 	.short	0x0002
        /*0032*/ 	.short	0x0010
        /*0034*/ 	.byte	0x00, 0xf5, 0x21, 0x00


	//----- nvinfo : EIATTR_KPARAM_INFO
	.align		4
.L_13:
        /*0038*/ 	.byte	0x04, 0x17
        /*003a*/ 	.short	(.L_15 - .L_14)
.L_14:
        /*003c*/ 	.word	0x00000000
        /*0040*/ 	.short	0x0001
        /*0042*/ 	.short	0x0008
        /*0044*/ 	.byte	0x00, 0xf5, 0x21, 0x00


	//----- nvinfo : EIATTR_KPARAM_INFO
	.align		4
.L_15:
        /*0048*/ 	.byte	0x04, 0x17
        /*004a*/ 	.short	(.L_17 - .L_16)
.L_16:
        /*004c*/ 	.word	0x00000000
        /*0050*/ 	.short	0x0000
        /*0052*/ 	.short	0x0000
        /*0054*/ 	.byte	0x00, 0xf5, 0x21, 0x00


	//----- nvinfo : EIATTR_SPARSE_MMA_MASK
	.align		4
.L_17:
        /*0058*/ 	.byte	0x03, 0x50
        /*005a*/ 	.short	0x0000


	//----- nvinfo : EIATTR_MAXREG_COUNT
	.align		4
        /*005c*/ 	.byte	0x03, 0x1b
        /*005e*/ 	.short	0x00ff


	//----- nvinfo : EIATTR_MERCURY_ISA_VERSION
	.align		4
        /*0060*/ 	.byte	0x03, 0x5f
        /*0062*/ 	.short	0x0101


	//----- nvinfo : EIATTR_VRC_CTA_INIT_COUNT
	.align		4
        /*0064*/ 	.byte	0x02, 0x4a
	.zero		1
	.zero		1


	//----- nvinfo : EIATTR_EXIT_INSTR_OFFSETS
	.align		4
        /*0068*/ 	.byte	0x04, 0x1c
        /*006a*/ 	.short	(.L_19 - .L_18)


	//   ....[0]....
.L_18:
        /*006c*/ 	.word	0x000001e0


	//   ....[1]....
        /*0070*/ 	.word	0x00000a10


	//   ....[2]....
        /*0074*/ 	.word	0x00000da0


	//   ....[3]....
        /*0078*/ 	.word	0x00000fa0


	//   ....[4]....
        /*007c*/ 	.word	0x00000fd0


	//   ....[5]....
        /*0080*/ 	.word	0x00001090


	//----- nvinfo : EIATTR_CBANK_PARAM_SIZE
	.align		4
.L_19:
        /*0084*/ 	.byte	0x03, 0x19
        /*0086*/ 	.short	0x0020


	//----- nvinfo : EIATTR_PARAM_CBANK
	.align		4
        /*0088*/ 	.byte	0x04, 0x0a
        /*008a*/ 	.short	(.L_21 - .L_20)
	.align		4
.L_20:
        /*008c*/ 	.word	index@(.nv.constant0._Z6vecGPUPfS_S_ii)
        /*0090*/ 	.short	0x0380
        /*0092*/ 	.short	0x0020


	//----- nvinfo : EIATTR_SW_WAR
	.align		4
.L_21:
        /*0094*/ 	.byte	0x04, 0x36
        /*0096*/ 	.short	(.L_23 - .L_22)
.L_22:
        /*0098*/ 	.word	0x00000008
.L_23:


//--------------------- .nv.callgraph             --------------------------
	.section	.nv.callgraph,"",@"SHT_CUDA_CALLGRAPH"
	.align	4
	.sectionentsize	8
	.align		4
        /*0000*/ 	.word	0x00000000
	.align		4
        /*0004*/ 	.word	0xffffffff
	.align		4
        /*0008*/ 	.word	0x00000000
	.align		4
        /*000c*/ 	.word	0xfffffffe
	.align		4
        /*0010*/ 	.word	0x00000000
	.align		4
        /*0014*/ 	.word	0xfffffffd
	.align		4
        /*0018*/ 	.word	0x00000000
	.align		4
        /*001c*/ 	.word	0xfffffffc


//--------------------- .text._Z6vecGPUPfS_S_ii   --------------------------
	.section	.text._Z6vecGPUPfS_S_ii,"ax",@progbits
	.align	128
        .global         _Z6vecGPUPfS_S_ii
        .type           _Z6vecGPUPfS_S_ii,@function
        .size           _Z6vecGPUPfS_S_ii,(.L_x_5 - _Z6vecGPUPfS_S_ii)
        .other          _Z6vecGPUPfS_S_ii,@"STO_CUDA_ENTRY STV_DEFAULT"
_Z6vecGPUPfS_S_ii:
.text._Z6vecGPUPfS_S_ii:
[----:B------:R-:W-:Y:S08]  /*0000*/  LDC R1, c[0x0][0x37c] ;  /* 0x0000df00ff017b82 */ /* 0x000ff00000000800 */
[----:B------:R-:W0:Y:S01]  /*0010*/  LDC.64 R2, c[0x0][0x398] ;  /* 0x0000e600ff027b82 */ /* 0x000e220000000a00 */
[----:B------:R-:W1:Y:S01]  /*0020*/  LDCU UR4, c[0x0][0x360] ;  /* 0x00006c00ff0477ac */ /* 0x000e620008000800 */
[----:B0-----:R-:W-:-:S02]  /*0030*/  IABS R6, R3 ;  /* 0x0000000300067213 */ /* 0x001fc40000000000 */
[----:B------:R-:W-:Y:S02]  /*0040*/  IABS R8, R2 ;  /* 0x0000000200087213 */ /* 0x000fe40000000000 */
[----:B------:R-:W0:Y:S08]  /*0050*/  I2F.RP R0, R6 ;  /* 0x0000000600007306 */ /* 0x000e300000209400 */
[----:B0-----:R-:W0:Y:S02]  /*0060*/  MUFU.RCP R0, R0 ;  /* 0x0000000000007308 */ /* 0x001e240000001000 */
[----:B0-----:R-:W-:-:S06]  /*0070*/  IADD3 R4, PT, PT, R0, 0xffffffe, RZ ;  /* 0x0ffffffe00047810 */ /* 0x001fcc0007ffe0ff */
[----:B------:R0:W2:Y:S02]  /*0080*/  F2I.FTZ.U32.TRUNC.NTZ R5, R4 ;  /* 0x0000000400057305 */ /* 0x0000a4000021f000 */
[----:B0-----:R-:W-:Y:S01]  /*0090*/  HFMA2 R4, -RZ, RZ, 0, 0 ;  /* 0x00000000ff047431 */ /* 0x001fe200000001ff */
[----:B--2---:R-:W-:-:S05]  /*00a0*/  IADD3 R7, PT, PT, RZ, -R5, RZ ;  /* 0x80000005ff077210 */ /* 0x004fca0007ffe0ff */
[----:B------:R-:W-:-:S04]  /*00b0*/  IMAD R7, R7, R6, RZ ;  /* 0x0000000607077224 */ /* 0x000fc800078e02ff */
[----:B------:R-:W-:Y:S01]  /*00c0*/  IMAD.HI.U32 R5, R5, R7, R4 ;  /* 0x0000000705057227 */ /* 0x000fe200078e0004 */
[----:B------:R-:W-:Y:S02]  /*00d0*/  MOV R7, R8 ;  /* 0x0000000800077202 */ /* 0x000fe40000000f00 */
[----:B------:R-:W-:-:S03]  /*00e0*/  LOP3.LUT R4, R2, R3, RZ, 0x3c, !PT ;  /* 0x0000000302047212 */ /* 0x000fc600078e3cff */
[----:B------:R-:W-:Y:S01]  /*00f0*/  IMAD.HI.U32 R0, R5, R7, RZ ;  /* 0x0000000705007227 */ /* 0x000fe200078e00ff */
[----:B------:R-:W-:Y:S02]  /*0100*/  ISETP.GE.AND P1, PT, R4, RZ, PT ;  /* 0x000000ff0400720c */ /* 0x000fe40003f26270 */
[----:B------:R-:W0:Y:S02]  /*0110*/  S2R R4, SR_TID.X ;  /* 0x0000000000047919 */ /* 0x000e240000002100 */
[----:B------:R-:W-:-:S05]  /*0120*/  IADD3 R5, PT, PT, -R0, RZ, RZ ;  /* 0x000000ff00057210 */ /* 0x000fca0007ffe1ff */
[----:B------:R-:W-:-:S05]  /*0130*/  IMAD R5, R6, R5, R7 ;  /* 0x0000000506057224 */ /* 0x000fca00078e0207 */
[----:B------:R-:W-:-:S13]  /*0140*/  ISETP.GT.U32.AND P2, PT, R6, R5, PT ;  /* 0x000000050600720c */ /* 0x000fda0003f44070 */
[-C--:B------:R-:W-:Y:S02]  /*0150*/  @!P2 IADD3 R5, PT, PT, R5, -R6.reuse, RZ ;  /* 0x800000060505a210 */ /* 0x080fe40007ffe0ff */
[----:B------:R-:W-:Y:S02]  /*0160*/  @!P2 IADD3 R0, PT, PT, R0, 0x1, RZ ;  /* 0x000000010000a810 */ /* 0x000fe40007ffe0ff */
[----:B------:R-:W-:Y:S02]  /*0170*/  ISETP.GE.U32.AND P0, PT, R5, R6, PT ;  /* 0x000000060500720c */ /* 0x000fe40003f06070 */
[----:B------:R-:W-:Y:S01]  /*0180*/  ISETP.NE.AND P2, PT, R3, RZ, PT ;  /* 0x000000ff0300720c */ /* 0x000fe20003f45270 */
[----:B------:R-:W2:Y:S10]  /*0190*/  S2R R5, SR_CTAID.X ;  /* 0x0000000000057919 */ /* 0x000eb40000002500 */
[----:B------:R-:W-:-:S04]  /*01a0*/  @P0 IADD3 R0, PT, PT, R0, 0x1, RZ ;  /* 0x0000000100000810 */ /* 0x000fc80007ffe0ff */
[----:B------:R-:W-:Y:S02]  /*01b0*/  @!P1 IADD3 R0, PT, PT, -R0, RZ, RZ ;  /* 0x000000ff00009210 */ /* 0x000fe40007ffe1ff */
[----:B------:R-:W-:-:S04]  /*01c0*/  @!P2 LOP3.LUT R0, RZ, R3, RZ, 0x33, !PT ;  /* 0x00000003ff00a212 */ /* 0x000fc800078e33ff */
[----:B------:R-:W-:-:S13]  /*01d0*/  ISETP.GE.AND P0, PT, R0, RZ, PT ;  /* 0x000000ff0000720c */ /* 0x000fda0003f06270 */
[----:B012---:R-:W-:Y:S05]  /*01e0*/  @!P0 EXIT ;  /* 0x000000000000894d */ /* 0x007fea0003800000 */
[C---:B------:R-:W-:Y:S01]  /*01f0*/  ISETP.GE.U32.AND P0, PT, R0.reuse, 0x7, PT ;  /* 0x000000070000780c */ /* 0x040fe20003f06070 */
[----:B------:R-:W-:Y:S01]  /*0200*/  IMAD R4, R5, UR4, R4 ;  /* 0x0000000405047c24 */ /* 0x000fe2000f8e0204 */
[----:B------:R-:W-:Y:S01]  /*0210*/  IADD3 R3, PT, PT, R0, 0x1, RZ ;  /* 0x0000000100037810 */ /* 0x000fe20007ffe0ff */
[----:B------:R-:W0:Y:S03]  /*0220*/  LDCU.64 UR6, c[0x0][0x358] ;  /* 0x00006b00ff0677ac */ /* 0x000e260008000a00 */
[----:B------:R-:W-:Y:S01]  /*0230*/  LOP3.LUT R5, R3, 0x7, RZ, 0xc0, !PT ;  /* 0x0000000703057812 */ /* 0x000fe200078ec0ff */
[----:B------:R-:W-:-:S06]  /*0240*/  UMOV UR4, 0x1 ;  /* 0x0000000100047882 */ /* 0x000fcc0000000000 */
[----:B------:R-:W-:Y:S05]  /*0250*/  @!P0 BRA `(.L_x_0) ;  /* 0x0000000400e88947 */ /* 0x000fea0003800000 */
[----:B------:R-:W1:Y:S01]  /*0260*/  LDC R2, c[0x0][0x398] ;  /* 0x0000e600ff027b82 */ /* 0x000e620000000800 */
[----:B------:R-:W-:Y:S01]  /*0270*/  LOP3.LUT R8, R3, 0xfffffff8, RZ, 0xc0, !PT ;  /* 0xfffffff803087812 */ /* 0x000fe200078ec0ff */
[C---:B------:R-:W-:Y:S01]  /*0280*/  IMAD R13, R4.reuse, 0x6, RZ ;  /* 0x00000006040d7824 */ /* 0x040fe200078e02ff */
[C---:B------:R-:W-:Y:S01]  /*0290*/  SHF.L.U32 R6, R4.reuse, 0x3, RZ ;  /* 0x0000000304067819 */ /* 0x040fe200000006ff */
[----:B------:R-:W-:Y:S01]  /*02a0*/  UMOV UR4, URZ ;  /* 0x000000ff00047c82 */ /* 0x000fe20008000000 */
[C---:B------:R-:W-:Y:S02]  /*02b0*/  SHF.L.U32 R27, R4.reuse, 0x1, RZ ;  /* 0x00000001041b7819 */ /* 0x040fe400000006ff */
[CC--:B------:R-:W-:Y:S02]  /*02c0*/  LEA R7, R4.reuse, R4.reuse, 0x1 ;  /* 0x0000000404077211 */ /* 0x0c0fe400078e08ff */
[C---:B------:R-:W-:Y:S02]  /*02d0*/  SHF.L.U32 R9, R4.reuse, 0x2, RZ ;  /* 0x0000000204097819 */ /* 0x040fe400000006ff */
[----:B------:R-:W-:-:S02]  /*02e0*/  LEA R11, R4, R4, 0x2 ;  /* 0x00000004040b7211 */ /* 0x000fc400078e10ff */
[-C--:B------:R-:W-:Y:S02]  /*02f0*/  LEA R23, R4, -R4.reuse, 0x3 ;  /* 0x8000000404177211 */ /* 0x080fe400078e18ff */
[----:B------:R-:W-:Y:S02]  /*0300*/  MOV R29, R4 ;  /* 0x00000004001d7202 */ /* 0x000fe40000000f00 */
[----:B------:R-:W-:Y:S02]  /*0310*/  IADD3 R8, PT, PT, -R8, RZ, RZ ;  /* 0x000000ff08087210 */ /* 0x000fe40007ffe1ff */
[----:B------:R-:W-:-:S07]  /*0320*/  MOV R25, R6 ;  /* 0x0000000600197202 */ /* 0x000fce0000000f00 */
.L_x_1:
[CC--:B-1----:R-:W-:Y:S01]  /*0330*/  ISETP.GE.AND P0, PT, R29.reuse, R2.reuse, PT ;  /* 0x000000021d00720c */ /* 0x0c2fe20003f06270 */
[----:B------:R-:W1:Y:S08]  /*0340*/  LDC.64 R16, c[0x0][0x388] ;  /* 0x0000e200ff107b82 */ /* 0x000e700000000a00 */
[----:B--2---:R-:W2:Y:S08]  /*0350*/  LDC.64 R18, c[0x0][0x380] ;  /* 0x0000e000ff127b82 */ /* 0x004eb00000000a00 */
[----:B------:R-:W3:Y:S01]  /*0360*/  @!P0 LDC.64 R14, c[0x0][0x390] ;  /* 0x0000e400ff0e8b82 */ /* 0x000ee20000000a00 */
[----:B-1----:R-:W-:Y:S01]  /*0370*/  @!P0 IMAD.WIDE R16, R29, 0x4, R16 ;  /* 0x000000041d108825 */ /* 0x002fe200078e0210 */
[----:B------:R-:W-:-:S06]  /*0380*/  ISETP.GE.AND P1, PT, R27, R2, PT ;  /* 0x000000021b00720c */ /* 0x000fcc0003f26270 */
[----:B------:R-:W1:Y:S01]  /*0390*/  LDC.64 R20, c[0x0][0x380] ;  /* 0x0000e000ff147b82 */ /* 0x000e620000000a00 */
[----:B0-----:R-:W4:Y:S01]  /*03a0*/  @!P0 LDG.E R17, desc[UR6][R16.64] ;  /* 0x0000000610118981 */ /* 0x001f22000c1e1900 */
[----:B--2---:R-:W-:-:S05]  /*03b0*/  @!P0 IMAD.WIDE R18, R29, 0x4, R18 ;  /* 0x000000041d128825 */ /* 0x004fca00078e0212 */
[----:B------:R0:W4:Y:S01]  /*03c0*/  @!P0 LDG.E R10, desc[UR6][R18.64] ;  /* 0x00000006120a8981 */ /* 0x000122000c1e1900 */
[----:B---3--:R-:W-:-:S05]  /*03d0*/  @!P0 IMAD.WIDE R14, R29, 0x4, R14 ;  /* 0x000000041d0e8825 */ /* 0x008fca00078e020e */
[----:B------:R-:W4:Y:S01]  /*03e0*/  @!P0 LDG.E R12, desc[UR6][R14.64] ;  /* 0x000000060e0c8981 */ /* 0x000f22000c1e1900 */
[----:B0-----:R-:W0:Y:S01]  /*03f0*/  @!P1 LDC.64 R18, c[0x0][0x390] ;  /* 0x0000e400ff129b82 */ /* 0x001e220000000a00 */
[----:B-1----:R-:W-:-:S04]  /*0400*/  @!P1 IMAD.WIDE R20, R27, 0x4, R20 ;  /* 0x000000041b149825 */ /* 0x002fc800078e0214 */
[----:B0-----:R-:W-:-:S04]  /*0410*/  @!P1 IMAD.WIDE R18, R27, 0x4, R18 ;  /* 0x000000041b129825 */ /* 0x001fc800078e0212 */
[----:B----4-:R-:W-:Y:S02]  /*0420*/  @!P0 FFMA R10, R10, R17, R12 ;  /* 0x000000110a0a8223 */ /* 0x010fe4000000000c */
[----:B------:R-:W0:Y:S03]  /*0430*/  LDC.64 R16, c[0x0][0x388] ;  /* 0x0000e200ff107b82 */ /* 0x000e260000000a00 */
[----:B------:R1:W-:Y:S04]  /*0440*/  @!P0 STG.E desc[UR6][R14.64], R10 ;  /* 0x0000000a0e008986 */ /* 0x0003e8000c101906 */
[----:B------:R2:W3:Y:S04]  /*0450*/  @!P1 LDG.E R12, desc[UR6][R20.64] ;  /* 0x00000006140c9981 */ /* 0x0004e8000c1e1900 */
[----:B------:R-:W3:Y:S01]  /*0460*/  @!P1 LDG.E R22, desc[UR6][R18.64] ;  /* 0x0000000612169981 */ /* 0x000ee2000c1e1900 */
[----:B0-----:R-:W-:Y:S01]  /*0470*/  @!P1 IMAD.WIDE R16, R27, 0x4, R16 ;  /* 0x000000041b109825 */ /* 0x001fe200078e0210 */
[C---:B------:R-:W-:Y:S01]  /*0480*/  ISETP.GE.AND P0, PT, R7.reuse, R2, PT ;  /* 0x000000020700720c */ /* 0x040fe20003f06270 */
[----:B--2---:R-:W0:Y:S04]  /*0490*/  LDC.64 R20, c[0x0][0x388] ;  /* 0x0000e200ff147b82 */ /* 0x004e280000000a00 */
[----:B------:R-:W3:Y:S04]  /*04a0*/  @!P1 LDG.E R17, desc[UR6][R16.64] ;  /* 0x0000000610119981 */ /* 0x000ee8000c1e1900 */
[----:B-1----:R-:W1:Y:S04]  /*04b0*/  LDC.64 R14, c[0x0][0x380] ;  /* 0x0000e000ff0e7b82 */ /* 0x002e680000000a00 */
[----:B0-----:R-:W-:-:S04]  /*04c0*/  @!P0 IMAD.WIDE R20, R7, 0x4, R20 ;  /* 0x0000000407148825 */ /* 0x001fc800078e0214 */
[----:B-1----:R-:W-:-:S04]  /*04d0*/  @!P0 IMAD.WIDE R14, R7, 0x4, R14 ;  /* 0x00000004070e8825 */ /* 0x002fc800078e020e */
[----:B---3--:R-:W-:Y:S02]  /*04e0*/  @!P1 FFMA R12, R12, R17, R22 ;  /* 0x000000110c0c9223 */ /* 0x008fe40000000016 */
[----:B------:R-:W0:Y:S03]  /*04f0*/  @!P0 LDC.64 R16, c[0x0][0x390] ;  /* 0x0000e400ff108b82 */ /* 0x000e260000000a00 */
[----:B------:R1:W-:Y:S04]  /*0500*/  @!P1 STG.E desc[UR6][R18.64], R12 ;  /* 0x0000000c12009986 */ /* 0x0003e8000c101906 */
[----:B------:R2:W3:Y:S04]  /*0510*/  @!P0 LDG.E R10, desc[UR6][R14.64] ;  /* 0x000000060e0a8981 */ /* 0x0004e8000c1e1900 */
[----:B------:R-:W3:Y:S01]  /*0520*/  @!P0 LDG.E R21, desc[UR6][R20.64] ;  /* 0x0000000614158981 */ /* 0x000ee2000c1e1900 */
[----:B0-----:R-:W-:Y:S01]  /*0530*/  @!P0 IMAD.WIDE R16, R7, 0x4, R16 ;  /* 0x0000000407108825 */ /* 0x001fe200078e0210 */
[----:B-1----:R-:W0:Y:S04]  /*0540*/  LDC.64 R18, c[0x0][0x380] ;  /* 0x0000e000ff127b82 */ /* 0x002e280000000a00 */
[----:B------:R-:W3:Y:S01]  /*0550*/  @!P0 LDG.E R22, desc[UR6][R16.64] ;  /* 0x0000000610168981 */ /* 0x000ee2000c1e1900 */
[----:B------:R-:W-:-:S13]  /*0560*/  ISETP.GE.AND P1, PT, R9, R2, PT ;  /* 0x000000020900720c */ /* 0x000fda0003f26270 */
[----:B--2---:R-:W1:Y:S01]  /*0570*/  @!P1 LDC.64 R14, c[0x0][0x390] ;  /* 0x0000e400ff0e9b82 */ /* 0x004e620000000a00 */
[----:B0-----:R-:W-:-:S04]  /*0580*/  @!P1 IMAD.WIDE R18, R9, 0x4, R18 ;  /* 0x0000000409129825 */ /* 0x001fc800078e0212 */
[----:B-1----:R-:W-:-:S04]  /*0590*/  @!P1 IMAD.WIDE R14, R9, 0x4, R14 ;  /* 0x00000004090e9825 */ /* 0x002fc800078e020e */
[----:B---3--:R-:W-:Y:S02]  /*05a0*/  @!P0 FFMA R10, R10, R21, R22 ;  /* 0x000000150a0a8223 */ /* 0x008fe40000000016 */
[----:B------:R-:W0:Y:S03]  /*05b0*/  LDC.64 R20, c[0x0][0x388] ;  /* 0x0000e200ff147b82 */ /* 0x000e260000000a00 */
[----:B------:R1:W-:Y:S04]  /*05c0*/  @!P0 STG.E desc[UR6][R16.64], R10 ;  /* 0x0000000a10008986 */ /* 0x0003e8000c101906 */
[----:B------:R2:W3:Y:S04]  /*05d0*/  @!P1 LDG.E R12, desc[UR6][R18.64] ;  /* 0x00000006120c9981 */ /* 0x0004e8000c1e1900 */
[----:B------:R-:W3:Y:S01]  /*05e0*/  @!P1 LDG.E R22, desc[UR6][R14.64] ;  /* 0x000000060e169981 */ /* 0x000ee2000c1e1900 */
[----:B0-----:R-:W-:Y:S01]  /*05f0*/  @!P1 IMAD.WIDE R20, R9, 0x4, R20 ;  /* 0x0000000409149825 */ /* 0x001fe200078e0214 */
[----:B-1----:R-:W0:Y:S05]  /*0600*/  LDC.64 R16, c[0x0][0x380] ;  /* 0x0000e000ff107b82 */ /* 0x002e2a0000000a00 */
        /* <DEDUP_REMOVED lines=44> */
[----:B------:R-:W3:Y:S04]  /*08d0*/  @!P1 LDG.E R16, desc[UR6][R16.64] ;  /* 0x0000000610109981 */ /* 0x000ee8000c1e1900 */
[----:B------:R-:W3:Y:S01]  /*08e0*/  @!P1 LDG.E R12, desc[UR6][R18.64] ;  /* 0x00000006120c9981 */ /* 0x000ee2000c1e1900 */
[----:B0-----:R-:W-:-:S06]  /*08f0*/  @!P1 IMAD.WIDE R20, R25, 0x4, R20 ;  /* 0x0000000419149825 */ /* 0x001fcc00078e0214 */
[----:B------:R-:W3:Y:S01]  /*0900*/  @!P1 LDG.E R21, desc[UR6][R20.64] ;  /* 0x0000000614159981 */ /* 0x000ee2000c1e1900 */
[----:B------:R-:W-:-:S04]  /*0910*/  IADD3 R8, PT, PT, R8, 0x8, RZ ;  /* 0x0000000808087810 */ /* 0x000fc80007ffe0ff */
[----:B------:R-:W-:Y:S01]  /*0920*/  ISETP.NE.AND P0, PT, R8, RZ, PT ;  /* 0x000000ff0800720c */ /* 0x000fe20003f05270 */
[----:B------:R-:W-:Y:S01]  /*0930*/  UIADD3 UR4, UPT, UPT, UR4, 0x8, URZ ;  /* 0x0000000804047890 */ /* 0x000fe2000fffe0ff */
[C---:B------:R-:W-:Y:S02]  /*0940*/  IADD3 R29, PT, PT, R6.reuse, R29, RZ ;  /* 0x0000001d061d7210 */ /* 0x040fe40007ffe0ff */
[C---:B------:R-:W-:Y:S02]  /*0950*/  IADD3 R27, PT, PT, R6.reuse, R27, RZ ;  /* 0x0000001b061b7210 */ /* 0x040fe40007ffe0ff */
[C---:B------:R-:W-:Y:S02]  /*0960*/  IADD3 R7, PT, PT, R6.reuse, R7, RZ ;  /* 0x0000000706077210 */ /* 0x040fe40007ffe0ff */
[C---:B------:R-:W-:Y:S02]  /*0970*/  IADD3 R9, PT, PT, R6.reuse, R9, RZ ;  /* 0x0000000906097210 */ /* 0x040fe40007ffe0ff */
[----:B------:R-:W-:-:S02]  /*0980*/  IADD3 R11, PT, PT, R6, R11, RZ ;  /* 0x0000000b060b7210 */ /* 0x000fc40007ffe0ff */
[C---:B------:R-:W-:Y:S02]  /*0990*/  IADD3 R13, PT, PT, R6.reuse, R13, RZ ;  /* 0x0000000d060d7210 */ /* 0x040fe40007ffe0ff */
[C---:B------:R-:W-:Y:S02]  /*09a0*/  IADD3 R23, PT, PT, R6.reuse, R23, RZ ;  /* 0x0000001706177210 */ /* 0x040fe40007ffe0ff */
[----:B------:R-:W-:Y:S01]  /*09b0*/  IADD3 R25, PT, PT, R6, R25, RZ ;  /* 0x0000001906197210 */ /* 0x000fe20007ffe0ff */
[----:B---3--:R-:W-:-:S05]  /*09c0*/  @!P1 FFMA R12, R16, R21, R12 ;  /* 0x00000015100c9223 */ /* 0x008fca000000000c */
[----:B------:R2:W-:Y:S01]  /*09d0*/  @!P1 STG.E desc[UR6][R18.64], R12 ;  /* 0x0000000c12009986 */ /* 0x0005e2000c101906 */
[----:B------:R-:W-:Y:S05]  /*09e0*/  @P0 BRA `(.L_x_1) ;  /* 0xfffffff800500947 */ /* 0x000fea000383ffff */
[----:B------:R-:W-:-:S12]  /*09f0*/  UIADD3 UR4, UPT, UPT, UR4, 0x1, URZ ;  /* 0x0000000104047890 */ /* 0x000fd8000fffe0ff */
.L_x_0:
[----:B------:R-:W-:-:S13]  /*0a00*/  ISETP.NE.AND P0, PT, R5, RZ, PT ;  /* 0x000000ff0500720c */ /* 0x000fda0003f05270 */
[----:B0-----:R-:W-:Y:S05]  /*0a10*/  @!P0 EXIT ;  /* 0x000000000000894d */ /* 0x001fea0003800000 */
[----:B------:R-:W-:Y:S02]  /*0a20*/  ISETP.GE.U32.AND P1, PT, R5, 0x4, PT ;  /* 0x000000040500780c */ /* 0x000fe40003f26070 */
[----:B------:R-:W-:-:S11]  /*0a30*/  LOP3.LUT P0, R3, R3, 0x3, RZ, 0xc0, !PT ;  /* 0x0000000303037812 */ /* 0x000fd6000780c0ff */
[----:B------:R-:W-:Y:S05]  /*0a40*/  @!P1 BRA `(.L_x_2) ;  /* 0x0000000000d49947 */ /* 0x000fea0003800000 */
[----:B------:R-:W-:Y:S01]  /*0a50*/  IMAD R9, R4, UR4, RZ ;  /* 0x0000000404097c24 */ /* 0x000fe2000f8e02ff */
[----:B--2---:R-:W0:Y:S04]  /*0a60*/  LDC.64 R10, c[0x0][0x380] ;  /* 0x0000e000ff0a7b82 */ /* 0x004e280000000a00 */
[----:B------:R-:W-:-:S04]  /*0a70*/  ISETP.GE.AND P2, PT, R9, R2, PT ;  /* 0x000000020900720c */ /* 0x000fc80003f46270 */
[----:B------:R-:W1:Y:S08]  /*0a80*/  LDC.64 R12, c[0x0][0x388] ;  /* 0x0000e200ff0c7b82 */ /* 0x000e700000000a00 */
[----:B------:R-:W2:Y:S08]  /*0a90*/  LDC.64 R14, c[0x0][0x380] ;  /* 0x0000e000ff0e7b82 */ /* 0x000eb00000000a00 */
[----:B------:R-:W3:Y:S01]  /*0aa0*/  @!P2 LDC.64 R6, c[0x0][0x390] ;  /* 0x0000e400ff06ab82 */ /* 0x000ee20000000a00 */
[----:B0-----:R-:W-:-:S06]  /*0ab0*/  @!P2 IMAD.WIDE R10, R9, 0x4, R10 ;  /* 0x00000004090aa825 */ /* 0x001fcc00078e020a */
[----:B------:R-:W4:Y:S01]  /*0ac0*/  @!P2 LDG.E R10, desc[UR6][R10.64] ;  /* 0x000000060a0aa981 */ /* 0x000f22000c1e1900 */
[C---:B-1----:R-:W-:Y:S01]  /*0ad0*/  @!P2 IMAD.WIDE R12, R9.reuse, 0x4, R12 ;  /* 0x00000004090ca825 */ /* 0x042fe200078e020c */
[----:B------:R-:W0:Y:S05]  /*0ae0*/  LDC.64 R16, c[0x0][0x388] ;  /* 0x0000e200ff107b82 */ /* 0x000e2a0000000a00 */
[----:B------:R-:W4:Y:S01]  /*0af0*/  @!P2 LDG.E R13, desc[UR6][R12.64] ;  /* 0x000000060c0da981 */ /* 0x000f22000c1e1900 */
[----:B---3--:R-:W-:-:S05]  /*0b00*/  @!P2 IMAD.WIDE R6, R9, 0x4, R6 ;  /* 0x000000040906a825 */ /* 0x008fca00078e0206 */
[----:B------:R-:W4:Y:S01]  /*0b10*/  @!P2 LDG.E R5, desc[UR6][R6.64] ;  /* 0x000000060605a981 */ /* 0x000f22000c1e1900 */
[----:B------:R-:W-:-:S04]  /*0b20*/  IADD3 R19, PT, PT, R4, R9, RZ ;  /* 0x0000000904137210 */ /* 0x000fc80007ffe0ff */
[----:B------:R-:W-:-:S13]  /*0b30*/  ISETP.GE.AND P1, PT, R19, R2, PT ;  /* 0x000000021300720c */ /* 0x000fda0003f26270 */
[----:B------:R-:W1:Y:S01]  /*0b40*/  @!P1 LDC.64 R8, c[0x0][0x390] ;  /* 0x0000e400ff089b82 */ /* 0x000e620000000a00 */
[----:B--2---:R-:W-:-:S04]  /*0b50*/  @!P1 IMAD.WIDE R14, R19, 0x4, R14 ;  /* 0x00000004130e9825 */ /* 0x004fc800078e020e */
[----:B0-----:R-:W-:-:S04]  /*0b60*/  @!P1 IMAD.WIDE R16, R19, 0x4, R16 ;  /* 0x0000000413109825 */ /* 0x001fc800078e0210 */
[----:B-1----:R-:W-:-:S04]  /*0b70*/  @!P1 IMAD.WIDE R8, R19, 0x4, R8 ;  /* 0x0000000413089825 */ /* 0x002fc800078e0208 */
[----:B----4-:R-:W-:Y:S01]  /*0b80*/  @!P2 FFMA R5, R10, R13, R5 ;  /* 0x0000000d0a05a223 */ /* 0x010fe20000000005 */
[----:B------:R-:W-:Y:S01]  /*0b90*/  IADD3 R23, PT, PT, R4, R19, RZ ;  /* 0x0000001304177210 */ /* 0x000fe20007ffe0ff */
[----:B------:R-:W0:Y:S03]  /*0ba0*/  LDC.64 R12, c[0x0][0x380] ;  /* 0x0000e000ff0c7b82 */ /* 0x000e260000000a00 */
[----:B------:R1:W-:Y:S04]  /*0bb0*/  @!P2 STG.E desc[UR6][R6.64], R5 ;  /* 0x000000050600a986 */ /* 0x0003e8000c101906 */
[----:B------:R-:W2:Y:S01]  /*0bc0*/  @!P1 LDG.E R14, desc[UR6][R14.64] ;  /* 0x000000060e0e9981 */ /* 0x000ea2000c1e1900 */
[----:B------:R-:W3:Y:S03]  /*0bd0*/  LDC.64 R18, c[0x0][0x388] ;  /* 0x0000e200ff127b82 */ /* 0x000ee60000000a00 */
[----:B------:R-:W2:Y:S04]  /*0be0*/  @!P1 LDG.E R17, desc[UR6][R16.64] ;  /* 0x0000000610119981 */ /* 0x000ea8000c1e1900 */
[----:B------:R-:W2:Y:S01]  /*0bf0*/  @!P1 LDG.E R21, desc[UR6][R8.64] ;  /* 0x0000000608159981 */ /* 0x000ea2000c1e1900 */
[----:B------:R-:W-:-:S13]  /*0c00*/  ISETP.GE.AND P2, PT, R23, R2, PT ;  /* 0x000000021700720c */ /* 0x000fda0003f46270 */
[----:B------:R-:W1:Y:S01]  /*0c10*/  @!P2 LDC.64 R10, c[0x0][0x390] ;  /* 0x0000e400ff0aab82 */ /* 0x000e620000000a00 */
[----:B0-----:R-:W-:-:S04]  /*0c20*/  @!P2 IMAD.WIDE R12, R23, 0x4, R12 ;  /* 0x00000004170ca825 */ /* 0x001fc800078e020c */
[----:B---3--:R-:W-:-:S04]  /*0c30*/  @!P2 IMAD.WIDE R18, R23, 0x4, R18 ;  /* 0x000000041712a825 */ /* 0x008fc800078e0212 */
[----:B-1----:R-:W-:-:S04]  /*0c40*/  @!P2 IMAD.WIDE R6, R23, 0x4, R10 ;  /* 0x000000041706a825 */ /* 0x002fc800078e020a */
[----:B--2---:R-:W-:Y:S01]  /*0c50*/  @!P1 FFMA R21, R14, R17, R21 ;  /* 0x000000110e159223 */ /* 0x004fe20000000015 */
[----:B------:R-:W-:Y:S01]  /*0c60*/  IADD3 R23, PT, PT, R4, R23, RZ ;  /* 0x0000001704177210 */ /* 0x000fe20007ffe0ff */
[----:B------:R-:W0:Y:S03]  /*0c70*/  LDC.64 R14, c[0x0][0x380] ;  /* 0x0000e000ff0e7b82 */ /* 0x000e260000000a00 */
[----:B------:R1:W-:Y:S04]  /*0c80*/  @!P1 STG.E desc[UR6][R8.64], R21 ;  /* 0x0000001508009986 */ /* 0x0003e8000c101906 */
[----:B------:R-:W2:Y:S01]  /*0c90*/  @!P2 LDG.E R12, desc[UR6][R12.64] ;  /* 0x000000060c0ca981 */ /* 0x000ea2000c1e1900 */
[----:B------:R-:W1:Y:S03]  /*0ca0*/  LDC.64 R16, c[0x0][0x388] ;  /* 0x0000e200ff107b82 */ /* 0x000e660000000a00 */
[----:B------:R-:W2:Y:S04]  /*0cb0*/  @!P2 LDG.E R19, desc[UR6][R18.64] ;  /* 0x000000061213a981 */ /* 0x000ea8000c1e1900 */
[----:B------:R-:W2:Y:S01]  /*0cc0*/  @!P2 LDG.E R5, desc[UR6][R6.64] ;  /* 0x000000060605a981 */ /* 0x000ea2000c1e1900 */
[----:B------:R-:W-:-:S13]  /*0cd0*/  ISETP.GE.AND P1, PT, R23, R2, PT ;  /* 0x000000021700720c */ /* 0x000fda0003f26270 */
[----:B------:R-:W3:Y:S01]  /*0ce0*/  @!P1 LDC.64 R10, c[0x0][0x390] ;  /* 0x0000e400ff0a9b82 */ /* 0x000ee20000000a00 */
[----:B0-----:R-:W-:-:S04]  /*0cf0*/  @!P1 IMAD.WIDE R14, R23, 0x4, R14 ;  /* 0x00000004170e9825 */ /* 0x001fc800078e020e */
[----:B-1----:R-:W-:-:S04]  /*0d00*/  @!P1 IMAD.WIDE R8, R23, 0x4, R16 ;  /* 0x0000000417089825 */ /* 0x002fc800078e0210 */
[----:B---3--:R-:W-:-:S04]  /*0d10*/  @!P1 IMAD.WIDE R10, R23, 0x4, R10 ;  /* 0x00000004170a9825 */ /* 0x008fc800078e020a */
[----:B--2---:R-:W-:-:S05]  /*0d20*/  @!P2 FFMA R5, R12, R19, R5 ;  /* 0x000000130c05a223 */ /* 0x004fca0000000005 */
[----:B------:R0:W-:Y:S04]  /*0d30*/  @!P2 STG.E desc[UR6][R6.64], R5 ;  /* 0x000000050600a986 */ /* 0x0001e8000c101906 */
[----:B------:R-:W2:Y:S04]  /*0d40*/  @!P1 LDG.E R14, desc[UR6][R14.64] ;  /* 0x000000060e0e9981 */ /* 0x000ea8000c1e1900 */
[----:B------:R-:W2:Y:S04]  /*0d50*/  @!P1 LDG.E R9, desc[UR6][R8.64] ;  /* 0x0000000608099981 */ /* 0x000ea8000c1e1900 */
[----:B------:R-:W2:Y:S01]  /*0d60*/  @!P1 LDG.E R13, desc[UR6][R10.64] ;  /* 0x000000060a0d9981 */ /* 0x000ea2000c1e1900 */
[----:B------:R-:W-:Y:S01]  /*0d70*/  UIADD3 UR4, UPT, UPT, UR4, 0x4, URZ ;  /* 0x0000000404047890 */ /* 0x000fe2000fffe0ff */
[----:B--2---:R-:W-:-:S05]  /*0d80*/  @!P1 FFMA R13, R14, R9, R13 ;  /* 0x000000090e0d9223 */ /* 0x004fca000000000d */
[----:B------:R0:W-:Y:S06]  /*0d90*/  @!P1 STG.E desc[UR6][R10.64], R13 ;  /* 0x0000000d0a009986 */ /* 0x0001ec000c101906 */
.L_x_2:
[----:B------:R-:W-:Y:S05]  /*0da0*/  @!P0 EXIT ;  /* 0x000000000000894d */ /* 0x000fea0003800000 */
[----:B------:R-:W-:Y:S02]  /*0db0*/  ISETP.NE.AND P1, PT, R3, 0x1, PT ;  /* 0x000000010300780c */ /* 0x000fe40003f25270 */
[----:B------:R-:W-:-:S04]  /*0dc0*/  LOP3.LUT R0, R0, 0x1, RZ, 0xc0, !PT ;  /* 0x0000000100007812 */ /* 0x000fc800078ec0ff */
[----:B------:R-:W-:-:S07]  /*0dd0*/  ISETP.NE.U32.AND P0, PT, R0, 0x1, PT ;  /* 0x000000010000780c */ /* 0x000fce0003f05070 */
[----:B------:R-:W-:Y:S06]  /*0de0*/  @!P1 BRA `(.L_x_3) ;  /* 0x00000000006c9947 */ /* 0x000fec0003800000 */
[----:B0-----:R-:W-:Y:S01]  /*0df0*/  IMAD R5, R4, UR4, RZ ;  /* 0x0000000404057c24 */ /* 0x001fe2000f8e02ff */
[----:B------:R-:W0:Y:S04]  /*0e00*/  LDC.64 R8, c[0x0][0x380] ;  /* 0x0000e000ff087b82 */ /* 0x000e280000000a00 */
[----:B------:R-:W-:-:S04]  /*0e10*/  ISETP.GE.AND P1, PT, R5, R2, PT ;  /* 0x000000020500720c */ /* 0x000fc80003f26270 */
[----:B--2---:R-:W1:Y:S08]  /*0e20*/  LDC.64 R10, c[0x0][0x388] ;  /* 0x0000e200ff0a7b82 */ /* 0x004e700000000a00 */
        /* <DEDUP_REMOVED lines=14> */
[----:B----4-:R-:W-:Y:S01]  /*0f10*/  @!P1 FFMA R3, R8, R11, R3 ;  /* 0x0000000b08039223 */ /* 0x010fe20000000003 */
[----:B-1----:R-:W-:-:S04]  /*0f20*/  @!P2 IMAD.WIDE R8, R5, 0x4, R16 ;  /* 0x000000040508a825 */ /* 0x002fc800078e0210 */
[----:B------:R1:W-:Y:S04]  /*0f30*/  @!P1 STG.E desc[UR6][R6.64], R3 ;  /* 0x0000000306009986 */ /* 0x0003e8000c101906 */
[----:B------:R-:W2:Y:S04]  /*0f40*/  @!P2 LDG.E R12, desc[UR6][R12.64] ;  /* 0x000000060c0ca981 */ /* 0x000ea8000c1e1900 */
[----:B------:R-:W2:Y:S04]  /*0f50*/  @!P2 LDG.E R15, desc[UR6][R14.64] ;  /* 0x000000060e0fa981 */ /* 0x000ea8000c1e1900 */
[----:B------:R-:W2:Y:S01]  /*0f60*/  @!P2 LDG.E R5, desc[UR6][R8.64] ;  /* 0x000000060805a981 */ /* 0x000ea2000c1e1900 */
[----:B------:R-:W-:Y:S01]  /*0f70*/  UIADD3 UR4, UPT, UPT, UR4, 0x2, URZ ;  /* 0x0000000204047890 */ /* 0x000fe2000fffe0ff */
[----:B--2---:R-:W-:-:S05]  /*0f80*/  @!P2 FFMA R5, R12, R15, R5 ;  /* 0x0000000f0c05a223 */ /* 0x004fca0000000005 */
[----:B------:R1:W-:Y:S06]  /*0f90*/  @!P2 STG.E desc[UR6][R8.64], R5 ;  /* 0x000000050800a986 */ /* 0x0003ec000c101906 */
.L_x_3:
[----:B------:R-:W-:Y:S05]  /*0fa0*/  @!P0 EXIT ;  /* 0x000000000000894d */ /* 0x000fea0003800000 */
[----:B-1----:R-:W-:-:S05]  /*0fb0*/  IMAD R9, R4, UR4, RZ ;  /* 0x0000000404097c24 */ /* 0x002fca000f8e02ff */
[----:B------:R-:W-:-:S13]  /*0fc0*/  ISETP.GE.AND P0, PT, R9, R2, PT ;  /* 0x000000020900720c */ /* 0x000fda0003f06270 */
[----:B------:R-:W-:Y:S05]  /*0fd0*/  @P0 EXIT ;  /* 0x000000000000094d */ /* 0x000fea0003800000 */
[----:B------:R-:W1:Y:S08]  /*0fe0*/  LDC.64 R2, c[0x0][0x380] ;  /* 0x0000e000ff027b82 */ /* 0x000e700000000a00 */
[----:B0-----:R-:W0:Y:S08]  /*0ff0*/  LDC.64 R4, c[0x0][0x388] ;  /* 0x0000e200ff047b82 */ /* 0x001e300000000a00 */
[----:B------:R-:W3:Y:S01]  /*1000*/  LDC.64 R6, c[0x0][0x390] ;  /* 0x0000e400ff067b82 */ /* 0x000ee20000000a00 */
[----:B-1----:R-:W-:-:S06]  /*1010*/  IMAD.WIDE R2, R9, 0x4, R2 ;  /* 0x0000000409027825 */ /* 0x002fcc00078e0202 */
[----:B------:R-:W4:Y:S01]  /*1020*/  LDG.E R2, desc[UR6][R2.64] ;  /* 0x0000000602027981 */ /* 0x000f22000c1e1900 */
[----:B0-----:R-:W-:-:S06]  /*1030*/  IMAD.WIDE R4, R9, 0x4, R4 ;  /* 0x0000000409047825 */ /* 0x001fcc00078e0204 */
[----:B------:R-:W4:Y:S01]  /*1040*/  LDG.E R5, desc[UR6][R4.64] ;  /* 0x0000000604057981 */ /* 0x000f22000c1e1900 */
[----:B---3--:R-:W-:-:S05]  /*1050*/  IMAD.WIDE R6, R9, 0x4, R6 ;  /* 0x0000000409067825 */ /* 0x008fca00078e0206 */
[----:B------:R-:W4:Y:S02]  /*1060*/  LDG.E R9, desc[UR6][R6.64] ;  /* 0x0000000606097981 */ /* 0x000f24000c1e1900 */
[----:B----4-:R-:W-:-:S05]  /*1070*/  FFMA R9, R2, R5, R9 ;  /* 0x0000000502097223 */ /* 0x010fca0000000009 */
[----:B------:R-:W-:Y:S01]  /*1080*/  STG.E desc[UR6][R6.64], R9 ;  /* 0x0000000906007986 */ /* 0x000fe2000c101906 */
[----:B------:R-:W-:Y:S05]  /*1090*/  EXIT ;  /* 0x000000000000794d */ /* 0x000fea0003800000 */
.L_x_4:
[----:B------:R-:W-:-:S00]  /*10a0*/  BRA `(.L_x_4) ;  /* 0xfffffffc00fc7947 */ /* 0x000fc0000383ffff */
[----:B------:R-:W-:-:S00]  /*10b0*/  NOP ;  /* 0x0000000000007918 */ /* 0x000fc00000000000 */
        /* <DEDUP_REMOVED lines=12> */
.L_x_5:


//--------------------- .nv.shared.reserved.0     --------------------------
	.section	.nv.shared.reserved.0,"aw",@nobits
	.weak		__nv_reservedSMEM_offset_0_alias
	.size		__nv_reservedSMEM_offset_0_alias, 0, 64
	.other		__nv_reservedSMEM_offset_0_alias,@"STO_CUDA_RESERVED_SHARED STV_DEFAULT"
__nv_reservedSMEM_offset_0_alias:
	.zero		0
	.zero		64


//--------------------- .nv.constant0._Z6vecGPUPfS_S_ii --------------------------
	.section	.nv.constant0._Z6vecGPUPfS_S_ii,"a",@progbits
	.sectionflags	@""
	.align	4
.nv.constant0._Z6vecGPUPfS_S_ii:
	.zero		928


//--------------------- SYMBOLS --------------------------

	.type		.nv.reservedSmem.offset0,@object
	.size		.nv.reservedSmem.offset0,0x4
